	.headerflags	@"EF_CUDA_TEXMODE_UNIFIED EF_CUDA_64BIT_ADDRESS EF_CUDA_ACCELERATORS EF_CUDA_SM90 EF_CUDA_VIRTUAL_SM(EF_CUDA_SM90)"
	.elftype	@"ET_EXEC"


//--------------------- .nv.info                  --------------------------
	.section	.nv.info,"",@"SHT_CUDA_INFO"
	.align	4


	//----- nvinfo : EIATTR_REGCOUNT
	.align		4
        /*0000*/ 	.byte	0x04, 0x2f
        /*0002*/ 	.short	(.L_1 - .L_0)
	.align		4
.L_0:
        /*0004*/ 	.word	index@(triton_poi_fused_clone_3)
        /*0008*/ 	.word	0x00000011


	//----- nvinfo : EIATTR_MIN_STACK_SIZE
	.align		4
.L_1:
        /*000c*/ 	.byte	0x04, 0x12
        /*000e*/ 	.short	(.L_3 - .L_2)
	.align		4
.L_2:
        /*0010*/ 	.word	index@(triton_poi_fused_clone_3)
        /*0014*/ 	.word	0x00000000


	//----- nvinfo : EIATTR_FRAME_SIZE
	.align		4
.L_3:
        /*0018*/ 	.byte	0x04, 0x11
        /*001a*/ 	.short	(.L_5 - .L_4)
	.align		4
.L_4:
        /*001c*/ 	.word	index@(triton_poi_fused_clone_3)
        /*0020*/ 	.word	0x00000000


	//----- nvinfo : EIATTR_MIN_STACK_SIZE
	.align		4
.L_5:
        /*0024*/ 	.byte	0x04, 0x12
        /*0026*/ 	.short	(.L_7 - .L_6)
	.align		4
.L_6:
        /*0028*/ 	.word	index@(triton_poi_fused_clone_3)
        /*002c*/ 	.word	0x00000000
.L_7:


//--------------------- .nv.info.triton_poi_fused_clone_3 --------------------------
	.section	.nv.info.triton_poi_fused_clone_3,"",@"SHT_CUDA_INFO"
	.sectionflags	@""
	.align	4


	//----- nvinfo : EIATTR_CUDA_API_VERSION
	.align		4
        /*0000*/ 	.byte	0x04, 0x37
        /*0002*/ 	.short	(.L_9 - .L_8)
.L_8:
        /*0004*/ 	.word	0x0000007c


	//----- nvinfo : EIATTR_KPARAM_INFO
	.align		4
.L_9:
        /*0008*/ 	.byte	0x04, 0x17
        /*000a*/ 	.short	(.L_11 - .L_10)
.L_10:
        /*000c*/ 	.word	0x00000000
        /*0010*/ 	.short	0x0004
        /*0012*/ 	.short	0x001c
        /*0014*/ 	.byte	0x00, 0xf0, 0x11, 0x00


	//----- nvinfo : EIATTR_KPARAM_INFO
	.align		4
.L_11:
        /*0018*/ 	.byte	0x04, 0x17
        /*001a*/ 	.short	(.L_13 - .L_12)
.L_12:
        /*001c*/ 	.word	0x00000000
        /*0020*/ 	.short	0x0003
        /*0022*/ 	.short	0x0018
        /*0024*/ 	.byte	0x00, 0xf0, 0x11, 0x00


	//----- nvinfo : EIATTR_KPARAM_INFO
	.align		4
.L_13:
        /*0028*/ 	.byte	0x04, 0x17
        /*002a*/ 	.short	(.L_15 - .L_14)
.L_14:
        /*002c*/ 	.word	0x00000000
        /*0030*/ 	.short	0x0002
        /*0032*/ 	.short	0x0010
        /*0034*/ 	.byte	0x00, 0xf4, 0x21, 0x00


	//----- nvinfo : EIATTR_KPARAM_INFO
	.align		4
.L_15:
        /*0038*/ 	.byte	0x04, 0x17
        /*003a*/ 	.short	(.L_17 - .L_16)
.L_16:
        /*003c*/ 	.word	0x00000000
        /*0040*/ 	.short	0x0001
        /*0042*/ 	.short	0x0008
        /*0044*/ 	.byte	0x00, 0xf4, 0x21, 0x00


	//----- nvinfo : EIATTR_KPARAM_INFO
	.align		4
.L_17:
        /*0048*/ 	.byte	0x04, 0x17
        /*004a*/ 	.short	(.L_19 - .L_18)
.L_18:
        /*004c*/ 	.word	0x00000000
        /*0050*/ 	.short	0x0000
        /*0052*/ 	.short	0x0000
        /*0054*/ 	.byte	0x00, 0xf4, 0x21, 0x00


	//----- nvinfo : EIATTR_SPARSE_MMA_MASK
	.align		4
.L_19:
        /*0058*/ 	.byte	0x03, 0x50
        /*005a*/ 	.short	0x0000


	//----- nvinfo : EIATTR_MAXREG_COUNT
	.align		4
        /*005c*/ 	.byte	0x03, 0x1b
        /*005e*/ 	.short	0x00ff


	//----- nvinfo : EIATTR_EXIT_INSTR_OFFSETS
	.align		4
        /*0060*/ 	.byte	0x04, 0x1c
        /*0062*/ 	.short	(.L_21 - .L_20)


	//   ....[0]....
.L_20:
        /*0064*/ 	.word	0x00000370


	//   ....[1]....
        /*0068*/ 	.word	0x000003e0


	//----- nvinfo : EIATTR_REQNTID
	.align		4
.L_21:
        /*006c*/ 	.byte	0x04, 0x10
        /*006e*/ 	.short	(.L_23 - .L_22)
.L_22:
        /*0070*/ 	.word	0x00000020
        /*0074*/ 	.word	0x00000001
        /*0078*/ 	.word	0x00000001


	//----- nvinfo : EIATTR_CBANK_PARAM_SIZE
	.align		4
.L_23:
        /*007c*/ 	.byte	0x03, 0x19
        /*007e*/ 	.short	0x0020


	//----- nvinfo : EIATTR_PARAM_CBANK
	.align		4
        /*0080*/ 	.byte	0x04, 0x0a
        /*0082*/ 	.short	(.L_25 - .L_24)
	.align		4
.L_24:
        /*0084*/ 	.word	index@(.nv.constant0.triton_poi_fused_clone_3)
        /*0088*/ 	.short	0x0210
        /*008a*/ 	.short	0x0020


	//----- nvinfo : EIATTR_SW_WAR
	.align		4
.L_25:
        /*008c*/ 	.byte	0x04, 0x36
        /*008e*/ 	.short	(.L_27 - .L_26)
.L_26:
        /*0090*/ 	.word	0x00000008
.L_27:


//--------------------- .nv.callgraph             --------------------------
	.section	.nv.callgraph,"",@"SHT_CUDA_CALLGRAPH"
	.align	4
	.sectionentsize	8
	.align		4
        /*0000*/ 	.word	0x00000000
	.align		4
        /*0004*/ 	.word	0xffffffff
	.align		4
        /*0008*/ 	.word	0x00000000
	.align		4
        /*000c*/ 	.word	0xfffffffe
	.align		4
        /*0010*/ 	.word	0x00000000
	.align		4
        /*0014*/ 	.word	0xfffffffd
	.align		4
        /*0018*/ 	.word	0x00000000
	.align		4
        /*001c*/ 	.word	0xfffffffc


//--------------------- .text.triton_poi_fused_clone_3 --------------------------
	.section	.text.triton_poi_fused_clone_3,"ax",@progbits
	.sectionflags	@"SHF_BARRIERS=1"
	.align	128
        .global         triton_poi_fused_clone_3
        .type           triton_poi_fused_clone_3,@function
        .size           triton_poi_fused_clone_3,(.L_x_1 - triton_poi_fused_clone_3)
        .other          triton_poi_fused_clone_3,@"STO_CUDA_ENTRY STV_DEFAULT"
triton_poi_fused_clone_3:
.text.triton_poi_fused_clone_3:
[----:B------:R-:W0:Y:S02]  /*0000*/  LDC R1, c[0x0][0x28] ;  /* 0x00000a00ff017b82 */ /* 0x000e240000000800 */
[----:B------:R-:W1:Y:S01]  /*0010*/  S2R R14, SR_TID.X ;  /* 0x00000000000e7919 */ /* 0x000e620000002100 */
[----:B------:R-:W2:Y:S01]  /*0020*/  S2UR UR5, SR_CTAID.X ;  /* 0x00000000000579c3 */ /* 0x000ea20000002500 */
[----:B------:R-:W-:-:S07]  /*0030*/  ULDC.64 UR8, c[0x0][0x208] ;  /* 0x0000820000087ab9 */ /* 0x000fce0000000a00 */
[----:B------:R-:W3:Y:S08]  /*0040*/  S2UR UR4, SR_CTAID.Y ;  /* 0x00000000000479c3 */ /* 0x000ef00000002600 */
[----:B------:R-:W4:Y:S01]  /*0050*/  LDC.64 R4, c[0x0][0x218] ;  /* 0x00008600ff047b82 */ /* 0x000f220000000a00 */
[----:B--2---:R-:W-:-:S07]  /*0060*/  USHF.L.U32 UR5, UR5, 0x3, URZ ;  /* 0x0000000305057899 */ /* 0x004fce000800063f */
[----:B------:R-:W2:Y:S01]  /*0070*/  LDC.64 R2, c[0x0][0x210] ;  /* 0x00008400ff027b82 */ /* 0x000ea20000000a00 */
[----:B-1----:R-:W-:Y:S01]  /*0080*/  SHF.R.U32.HI R6, RZ, 0x2, R14 ;  /* 0x00000002ff067819 */ /* 0x002fe2000001160e */
[----:B------:R-:W-:Y:S01]  /*0090*/  IMAD.SHL.U32 R0, R14, 0x2, RZ ;  /* 0x000000020e007824 */ /* 0x000fe200078e00ff */
[----:B---3--:R-:W-:Y:S02]  /*00a0*/  USHF.L.U32 UR4, UR4, 0x3, URZ ;  /* 0x0000000304047899 */ /* 0x008fe4000800063f */
[----:B------:R-:W-:Y:S02]  /*00b0*/  SGXT.U32 R6, R6, 0x3 ;  /* 0x000000030606781a */ /* 0x000fe40000000000 */
[----:B------:R-:W-:Y:S02]  /*00c0*/  LOP3.LUT R0, R0, 0x6, RZ, 0xc0, !PT ;  /* 0x0000000600007812 */ /* 0x000fe400078ec0ff */
[----:B------:R-:W-:-:S04]  /*00d0*/  LOP3.LUT R8, R6, UR5, RZ, 0xfc, !PT ;  /* 0x0000000506087c12 */ /* 0x000fc8000f8efcff */
[----:B------:R-:W-:Y:S02]  /*00e0*/  SHF.R.S32.HI R7, RZ, 0x1f, R8 ;  /* 0x0000001fff077819 */ /* 0x000fe40000011408 */
[----:B------:R-:W-:Y:S02]  /*00f0*/  ISETP.GE.AND P1, PT, R8, 0x8, PT ;  /* 0x000000080800780c */ /* 0x000fe40003f26270 */
[----:B------:R-:W-:Y:S02]  /*0100*/  LEA.HI R9, R7, R8, RZ, 0x2 ;  /* 0x0000000807097211 */ /* 0x000fe400078f10ff */
[----:B------:R-:W-:Y:S02]  /*0110*/  LOP3.LUT R7, R0, UR4, RZ, 0xfc, !PT ;  /* 0x0000000400077c12 */ /* 0x000fe4000f8efcff */
[----:B------:R-:W-:Y:S02]  /*0120*/  LOP3.LUT R11, R9, 0xfffffffc, RZ, 0xc0, !PT ;  /* 0xfffffffc090b7812 */ /* 0x000fe400078ec0ff */
[----:B------:R-:W-:-:S02]  /*0130*/  SHF.R.S32.HI R9, RZ, 0x2, R9 ;  /* 0x00000002ff097819 */ /* 0x000fc40000011409 */
[----:B------:R-:W-:Y:S01]  /*0140*/  ISETP.LT.AND P0, PT, R7, 0x8, !P1 ;  /* 0x000000080700780c */ /* 0x000fe20004f01270 */
[----:B------:R-:W-:-:S04]  /*0150*/  IMAD.IADD R11, R8, 0x1, -R11 ;  /* 0x00000001080b7824 */ /* 0x000fc800078e0a0b */
[----:B------:R-:W-:Y:S02]  /*0160*/  IMAD R10, R7, 0x2, R11 ;  /* 0x00000002070a7824 */ /* 0x000fe400078e020b */
[----:B----4-:R-:W-:-:S04]  /*0170*/  IMAD.WIDE R4, R11, 0x4, R4 ;  /* 0x000000040b047825 */ /* 0x010fc800078e0204 */
[----:B------:R-:W-:Y:S01]  /*0180*/  IMAD R9, R10, 0x2, R9 ;  /* 0x000000020a097824 */ /* 0x000fe200078e0209 */
[----:B------:R-:W-:-:S03]  /*0190*/  CS2R R10, SRZ ;  /* 0x00000000000a7805 */ /* 0x000fc6000001ff00 */
[----:B------:R-:W-:Y:S02]  /*01a0*/  IMAD.SHL.U32 R7, R9, 0x2, RZ ;  /* 0x0000000209077824 */ /* 0x000fe400078e00ff */
[----:B------:R-:W-:Y:S02]  /*01b0*/  IMAD.MOV.U32 R9, RZ, RZ, RZ ;  /* 0x000000ffff097224 */ /* 0x000fe400078e00ff */
[----:B--2---:R-:W-:-:S04]  /*01c0*/  IMAD.WIDE R2, R7, 0x4, R2 ;  /* 0x0000000407027825 */ /* 0x004fc800078e0202 */
[----:B------:R1:W2:Y:S04]  /*01d0*/  @!P1 LDG.E.EL R9, desc[UR8][R4.64] ;  /* 0x0000000804099981 */ /* 0x0002a8000c2e1900 */
[----:B------:R3:W2:Y:S01]  /*01e0*/  @P0 LDG.E.64 R10, desc[UR8][R2.64] ;  /* 0x00000008020a0981 */ /* 0x0006a2000c1e1b00 */
[----:B------:R-:W4:Y:S01]  /*01f0*/  S2UR UR7, SR_CgaCtaId ;  /* 0x00000000000779c3 */ /* 0x000f220000008800 */
[C---:B------:R-:W-:Y:S01]  /*0200*/  IMAD.SHL.U32 R7, R14.reuse, 0x10, RZ ;  /* 0x000000100e077824 */ /* 0x040fe200078e00ff */
[----:B------:R-:W-:Y:S01]  /*0210*/  UMOV UR6, 0x400 ;  /* 0x0000040000067882 */ /* 0x000fe20000000000 */
[----:B-1----:R-:W-:-:S03]  /*0220*/  IMAD.SHL.U32 R4, R14, 0x8, RZ ;  /* 0x000000080e047824 */ /* 0x002fc600078e00ff */
[----:B------:R-:W-:Y:S02]  /*0230*/  LOP3.LUT R13, R7, 0x30, RZ, 0xc0, !PT ;  /* 0x00000030070d7812 */ /* 0x000fe400078ec0ff */
[----:B------:R-:W-:Y:S02]  /*0240*/  LOP3.LUT R7, R0, UR5, RZ, 0xfc, !PT ;  /* 0x0000000500077c12 */ /* 0x000fe4000f8efcff */
[C---:B------:R-:W-:Y:S02]  /*0250*/  LOP3.LUT R12, R13.reuse, 0x8, RZ, 0xfc, !PT ;  /* 0x000000080d0c7812 */ /* 0x040fe400078efcff */
[----:B------:R-:W-:Y:S02]  /*0260*/  LOP3.LUT R0, R6, UR4, RZ, 0xfc, !PT ;  /* 0x0000000406007c12 */ /* 0x000fe4000f8efcff */
[----:B------:R-:W-:Y:S02]  /*0270*/  LOP3.LUT R6, R13, R6, RZ, 0xfc, !PT ;  /* 0x000000060d067212 */ /* 0x000fe400078efcff */
[----:B------:R-:W-:-:S02]  /*0280*/  VIMNMX R8, R0, R7, !PT ;  /* 0x0000000700087248 */ /* 0x000fc40007fe0100 */
[----:B---3--:R-:W-:Y:S02]  /*0290*/  LOP3.LUT R2, R14, 0x1c, RZ, 0xc0, !PT ;  /* 0x0000001c0e027812 */ /* 0x008fe400078ec0ff */
[----:B------:R-:W-:Y:S01]  /*02a0*/  ISETP.GE.AND P0, PT, R8, 0x8, PT ;  /* 0x000000080800780c */ /* 0x000fe20003f06270 */
[----:B----4-:R-:W-:-:S06]  /*02b0*/  UPRMT UR6, UR7, 0x654, UR6 ;  /* 0x0000065407067896 */ /* 0x010fcc0008000006 */
[----:B------:R-:W-:Y:S02]  /*02c0*/  LEA.HI R13, R13, UR6, RZ, 0x1f ;  /* 0x000000060d0d7c11 */ /* 0x000fe4000f8ff8ff */
[----:B------:R-:W-:-:S03]  /*02d0*/  LEA.HI R3, R12, UR6, RZ, 0x1f ;  /* 0x000000060c037c11 */ /* 0x000fc6000f8ff8ff */
[C---:B------:R-:W-:Y:S02]  /*02e0*/  IMAD R13, R6.reuse, 0x4, R13 ;  /* 0x00000004060d7824 */ /* 0x040fe400078e020d */
[----:B------:R-:W-:Y:S01]  /*02f0*/  IMAD R6, R6, 0x4, R3 ;  /* 0x0000000406067824 */ /* 0x000fe200078e0203 */
[----:B------:R-:W-:-:S04]  /*0300*/  LOP3.LUT R3, R4, 0xf8, RZ, 0xc0, !PT ;  /* 0x000000f804037812 */ /* 0x000fc800078ec0ff */
[----:B------:R-:W-:Y:S01]  /*0310*/  IADD3 R4, R3, UR6, R2 ;  /* 0x0000000603047c10 */ /* 0x000fe2000fffe002 */
[C---:B--2---:R-:W-:Y:S01]  /*0320*/  FADD R10, R9.reuse, R10 ;  /* 0x0000000a090a7221 */ /* 0x044fe20000000000 */
[----:B------:R-:W-:-:S04]  /*0330*/  FADD R11, R9, R11 ;  /* 0x0000000b090b7221 */ /* 0x000fc80000000000 */
[----:B------:R1:W-:Y:S04]  /*0340*/  STS [R13], R10 ;  /* 0x0000000a0d007388 */ /* 0x0003e80000000800 */
[----:B------:R1:W-:Y:S01]  /*0350*/  STS [R6+0x20], R11 ;  /* 0x0000200b06007388 */ /* 0x0003e20000000800 */
[----:B------:R-:W-:Y:S06]  /*0360*/  BAR.SYNC.DEFER_BLOCKING 0x0 ;  /* 0x0000000000007b1d */ /* 0x000fec0000010000 */
[----:B-1----:R-:W-:Y:S05]  /*0370*/  @P0 EXIT ;  /* 0x000000000000094d */ /* 0x002fea0003800000 */
[----:B------:R-:W-:Y:S01]  /*0380*/  LDS R8, [R4] ;  /* 0x0000000004087984 */ /* 0x000fe20000000800 */
[----:B------:R-:W0:Y:S01]  /*0390*/  LDC.64 R2, c[0x0][0x220] ;  /* 0x00008800ff027b82 */ /* 0x000e220000000a00 */
[----:B------:R-:W-:Y:S02]  /*03a0*/  IMAD R7, R0, 0x8, R7 ;  /* 0x0000000800077824 */ /* 0x000fe400078e0207 */
[----:B------:R-:W1:Y:S02]  /*03b0*/  LDS R9, [R4+0x4] ;  /* 0x0000040004097984 */ /* 0x000e640000000800 */
[----:B0-----:R-:W-:-:S05]  /*03c0*/  IMAD.WIDE R2, R7, 0x4, R2 ;  /* 0x0000000407027825 */ /* 0x001fca00078e0202 */
[----:B-1----:R-:W-:Y:S01]  /*03d0*/  STG.E.64 desc[UR8][R2.64], R8 ;  /* 0x0000000802007986 */ /* 0x002fe2000c101b08 */
[----:B------:R-:W-:Y:S05]  /*03e0*/  EXIT ;  /* 0x000000000000794d */ /* 0x000fea0003800000 */
.L_x_0:
[----:B------:R-:W-:-:S00]  /*03f0*/  BRA `(.L_x_0) ;  /* 0xfffffffc00fc7947 */ /* 0x000fc0000383ffff */
[----:B------:R-:W-:-:S00]  /*0400*/  NOP ;  /* 0x0000000000007918 */ /* 0x000fc00000000000 */
[----:B------:R-:W-:-:S00]  /*0410*/  NOP ;  /* 0x0000000000007918 */ /* 0x000fc00000000000 */
[----:B------:R-:W-:-:S00]  /*0420*/  NOP ;  /* 0x0000000000007918 */ /* 0x000fc00000000000 */
[----:B------:R-:W-:-:S00]  /*0430*/  NOP ;  /* 0x0000000000007918 */ /* 0x000fc00000000000 */
[----:B------:R-:W-:-:S00]  /*0440*/  NOP ;  /* 0x0000000000007918 */ /* 0x000fc00000000000 */
[----:B------:R-:W-:-:S00]  /*0450*/  NOP ;  /* 0x0000000000007918 */ /* 0x000fc00000000000 */
[----:B------:R-:W-:-:S00]  /*0460*/  NOP ;  /* 0x0000000000007918 */ /* 0x000fc00000000000 */
[----:B------:R-:W-:-:S00]  /*0470*/  NOP ;  /* 0x0000000000007918 */ /* 0x000fc00000000000 */
.L_x_1:


//--------------------- .nv.shared.triton_poi_fused_clone_3 --------------------------
	.section	.nv.shared.triton_poi_fused_clone_3,"aw",@nobits
	.sectionflags	@""
	.align	16
	.zero		1024


//--------------------- .nv.constant0.triton_poi_fused_clone_3 --------------------------
	.section	.nv.constant0.triton_poi_fused_clone_3,"a",@progbits
	.sectionflags	@""
	.align	4
.nv.constant0.triton_poi_fused_clone_3:
	.zero		560
